//
// Generated by NVIDIA NVVM Compiler
//
// Compiler Build ID: CL-36424714
// Cuda compilation tools, release 13.0, V13.0.88
// Based on NVVM 20.0.0
//

.version 9.0
.target sm_100
.address_size 64

	// .globl	_Z3addPiS_S_

.visible .entry _Z3addPiS_S_(
	.param .u64 .ptr .align 1 _Z3addPiS_S__param_0,
	.param .u64 .ptr .align 1 _Z3addPiS_S__param_1,
	.param .u64 .ptr .align 1 _Z3addPiS_S__param_2
)
{
	.reg .pred 	%p<7>;
	.reg .b32 	%r<44>;
	.reg .b64 	%rd<25>;

	ld.param.u64 	%rd4, [_Z3addPiS_S__param_0];
	ld.param.u64 	%rd5, [_Z3addPiS_S__param_1];
	ld.param.u64 	%rd6, [_Z3addPiS_S__param_2];
	cvta.to.global.u64 	%rd1, %rd6;
	cvta.to.global.u64 	%rd2, %rd5;
	cvta.to.global.u64 	%rd3, %rd4;
	mov.u32 	%r1, %ntid.x;
	mov.u32 	%r13, %ctaid.x;
	mov.u32 	%r14, %tid.x;
	mad.lo.s32 	%r42, %r1, %r13, %r14;
	setp.gt.s32 	%p1, %r42, 99;
	@%p1 bra 	$L__BB0_7;
	add.s32 	%r15, %r42, %r1;
	max.s32 	%r16, %r15, 100;
	sub.s32 	%r17, %r16, %r15;
	setp.ne.s32 	%p2, %r17, 0;
	selp.u32 	%r18, 1, 0, %p2;
	selp.s32 	%r19, -1, 0, %p2;
	add.s32 	%r20, %r17, %r19;
	div.u32 	%r21, %r20, %r1;
	add.s32 	%r3, %r21, %r18;
	and.b32  	%r22, %r3, 3;
	setp.eq.s32 	%p3, %r22, 3;
	@%p3 bra 	$L__BB0_4;
	add.s32 	%r23, %r3, 1;
	and.b32  	%r24, %r23, 3;
	neg.s32 	%r40, %r24;
$L__BB0_3:
	.pragma "nounroll";
	mul.wide.s32 	%rd7, %r42, 4;
	add.s64 	%rd8, %rd1, %rd7;
	add.s64 	%rd9, %rd2, %rd7;
	add.s64 	%rd10, %rd3, %rd7;
	ld.global.u32 	%r25, [%rd10];
	ld.global.u32 	%r26, [%rd9];
	add.s32 	%r27, %r26, %r25;
	st.global.u32 	[%rd8], %r27;
	add.s32 	%r42, %r42, %r1;
	add.s32 	%r40, %r40, 1;
	setp.ne.s32 	%p4, %r40, 0;
	@%p4 bra 	$L__BB0_3;
$L__BB0_4:
	setp.lt.u32 	%p5, %r3, 3;
	@%p5 bra 	$L__BB0_7;
	shl.b32 	%r10, %r1, 2;
	cvt.u64.u32 	%rd15, %r10;
$L__BB0_6:
	mul.wide.s32 	%rd11, %r42, 4;
	add.s64 	%rd12, %rd3, %rd11;
	ld.global.u32 	%r28, [%rd12];
	add.s64 	%rd13, %rd2, %rd11;
	ld.global.u32 	%r29, [%rd13];
	add.s32 	%r30, %r29, %r28;
	add.s64 	%rd14, %rd1, %rd11;
	st.global.u32 	[%rd14], %r30;
	add.s64 	%rd16, %rd12, %rd15;
	ld.global.u32 	%r31, [%rd16];
	add.s64 	%rd17, %rd13, %rd15;
	ld.global.u32 	%r32, [%rd17];
	add.s32 	%r33, %r32, %r31;
	add.s64 	%rd18, %rd14, %rd15;
	st.global.u32 	[%rd18], %r33;
	add.s64 	%rd19, %rd16, %rd15;
	ld.global.u32 	%r34, [%rd19];
	add.s64 	%rd20, %rd17, %rd15;
	ld.global.u32 	%r35, [%rd20];
	add.s32 	%r36, %r35, %r34;
	add.s64 	%rd21, %rd18, %rd15;
	st.global.u32 	[%rd21], %r36;
	add.s64 	%rd22, %rd19, %rd15;
	ld.global.u32 	%r37, [%rd22];
	add.s64 	%rd23, %rd20, %rd15;
	ld.global.u32 	%r38, [%rd23];
	add.s32 	%r39, %r38, %r37;
	add.s64 	%rd24, %rd21, %rd15;
	st.global.u32 	[%rd24], %r39;
	add.s32 	%r42, %r42, %r10;
	setp.lt.s32 	%p6, %r42, 100;
	@%p6 bra 	$L__BB0_6;
$L__BB0_7:
	ret;

}


// ===== COMPILED SASS (sm_100) =====

	.target	sm_100

	.elftype	@"ET_EXEC"


//--------------------- .note.nv.tkinfo           --------------------------
	.section	.note.nv.tkinfo,"",@"SHT_NOTE"
	.sectionflags	@"SHF_NOTE_NV_TKINFO"
	.tkinfo
        /*0018*/ 	.word	0x00000002
        /*0030*/ 	.string	""
        /*0030*/ 	.string	"ptxas"
        /*0030*/ 	.string	"Cuda compilation tools, release 13.0, V13.0.88"
        /*0030*/ 	.string	"Build cuda_13.0.r13.0/compiler.36424714_0"
        /*0030*/ 	.string	"-arch sm_100 -m 64 "



//--------------------- .note.nv.cuinfo           --------------------------
	.section	.note.nv.cuinfo,"",@"SHT_NOTE"
	.sectionflags	@"SHF_NOTE_NV_CUINFO"
        /*0018*/ 	.short	0x0002
        /*001a*/ 	.short	0x0064
        /*001c*/ 	.short	0x0082
	.zero		2


//--------------------- .nv.info                  --------------------------
	.section	.nv.info,"",@"SHT_CUDA_INFO"
	.align	4


	//----- nvinfo : EIATTR_REGCOUNT
	.align		4
        /*0000*/ 	.byte	0x04, 0x2f
        /*0002*/ 	.short	(.L_1 - .L_0)
	.align		4
.L_0:
        /*0004*/ 	.word	index@(_Z3addPiS_S_)
        /*0008*/ 	.word	0x0000001a


	//----- nvinfo : EIATTR_FRAME_SIZE
	.align		4
.L_1:
        /*000c*/ 	.byte	0x04, 0x11
        /*000e*/ 	.short	(.L_3 - .L_2)
	.align		4
.L_2:
        /*0010*/ 	.word	index@(_Z3addPiS_S_)
        /*0014*/ 	.word	0x00000000


	//----- nvinfo : EIATTR_MIN_STACK_SIZE
	.align		4
.L_3:
        /*0018*/ 	.byte	0x04, 0x12
        /*001a*/ 	.short	(.L_5 - .L_4)
	.align		4
.L_4:
        /*001c*/ 	.word	index@(_Z3addPiS_S_)
        /*0020*/ 	.word	0x00000000
.L_5:


//--------------------- .nv.compat                --------------------------
	.section	.nv.compat,"",@"SHT_CUDA_COMPAT_INFO"
	.align	4
        /*0000*/ 	.byte	0x02, 0x09, 0x00, 0x00, 0x02, 0x02, 0x01, 0x00, 0x02, 0x05, 0x05, 0x00, 0x03, 0x07, 0x01, 0x01
        /*0010*/ 	.byte	0x02, 0x03, 0x00, 0x00, 0x02, 0x06, 0x01, 0x00, 0x04, 0x0b, 0x08, 0x00, 0x09, 0x00, 0x00, 0x00
        /*0020*/ 	.byte	0x00, 0x00, 0x00, 0x00


//--------------------- .nv.info._Z3addPiS_S_     --------------------------
	.section	.nv.info._Z3addPiS_S_,"",@"SHT_CUDA_INFO"
	.sectionflags	@""
	.align	4


	//----- nvinfo : EIATTR_CUDA_API_VERSION
	.align		4
        /*0000*/ 	.byte	0x04, 0x37
        /*0002*/ 	.short	(.L_7 - .L_6)
.L_6:
        /*0004*/ 	.word	0x00000082


	//----- nvinfo : EIATTR_KPARAM_INFO
	.align		4
.L_7:
        /*0008*/ 	.byte	0x04, 0x17
        /*000a*/ 	.short	(.L_9 - .L_8)
.L_8:
        /*000c*/ 	.word	0x00000000
        /*0010*/ 	.short	0x0002
        /*0012*/ 	.short	0x0010
        /*0014*/ 	.byte	0x00, 0xf5, 0x21, 0x00


	//----- nvinfo : EIATTR_KPARAM_INFO
	.align		4
.L_9:
        /*0018*/ 	.byte	0x04, 0x17
        /*001a*/ 	.short	(.L_11 - .L_10)
.L_10:
        /*001c*/ 	.word	0x00000000
        /*0020*/ 	.short	0x0001
        /*0022*/ 	.short	0x0008
        /*0024*/ 	.byte	0x00, 0xf5, 0x21, 0x00


	//----- nvinfo : EIATTR_KPARAM_INFO
	.align		4
.L_11:
        /*0028*/ 	.byte	0x04, 0x17
        /*002a*/ 	.short	(.L_13 - .L_12)
.L_12:
        /*002c*/ 	.word	0x00000000
        /*0030*/ 	.short	0x0000
        /*0032*/ 	.short	0x0000
        /*0034*/ 	.byte	0x00, 0xf5, 0x21, 0x00


	//----- nvinfo : EIATTR_SPARSE_MMA_MASK
	.align		4
.L_13:
        /*0038*/ 	.byte	0x03, 0x50
        /*003a*/ 	.short	0x0000


	//----- nvinfo : EIATTR_MAXREG_COUNT
	.align		4
        /*003c*/ 	.byte	0x03, 0x1b
        /*003e*/ 	.short	0x00ff


	//----- nvinfo : EIATTR_MERCURY_ISA_VERSION
	.align		4
        /*0040*/ 	.byte	0x03, 0x5f
        /*0042*/ 	.short	0x0101


	//----- nvinfo : EIATTR_VRC_CTA_INIT_COUNT
	.align		4
        /*0044*/ 	.byte	0x02, 0x4a
	.zero		1
	.zero		1


	//----- nvinfo : EIATTR_EXIT_INSTR_OFFSETS
	.align		4
        /*0048*/ 	.byte	0x04, 0x1c
        /*004a*/ 	.short	(.L_15 - .L_14)


	//   ....[0]....
.L_14:
        /*004c*/ 	.word	0x00000060


	//   ....[1]....
        /*0050*/ 	.word	0x00000390


	//   ....[2]....
        /*0054*/ 	.word	0x00000660


	//----- nvinfo : EIATTR_CRS_STACK_SIZE
	.align		4
.L_15:
        /*0058*/ 	.byte	0x04, 0x1e
        /*005a*/ 	.short	(.L_17 - .L_16)
.L_16:
        /*005c*/ 	.word	0x00000000


	//----- nvinfo : EIATTR_CBANK_PARAM_SIZE
	.align		4
.L_17:
        /*0060*/ 	.byte	0x03, 0x19
        /*0062*/ 	.short	0x0018


	//----- nvinfo : EIATTR_PARAM_CBANK
	.align		4
        /*0064*/ 	.byte	0x04, 0x0a
        /*0066*/ 	.short	(.L_19 - .L_18)
	.align		4
.L_18:
        /*0068*/ 	.word	index@(.nv.constant0._Z3addPiS_S_)
        /*006c*/ 	.short	0x0380
        /*006e*/ 	.short	0x0018


	//----- nvinfo : EIATTR_SW_WAR
	.align		4
.L_19:
        /*0070*/ 	.byte	0x04, 0x36
        /*0072*/ 	.short	(.L_21 - .L_20)
.L_20:
        /*0074*/ 	.word	0x00000008
.L_21:


//--------------------- .nv.callgraph             --------------------------
	.section	.nv.callgraph,"",@"SHT_CUDA_CALLGRAPH"
	.align	4
	.sectionentsize	8
	.align		4
        /*0000*/ 	.word	0x00000000
	.align		4
        /*0004*/ 	.word	0xffffffff
	.align		4
        /*0008*/ 	.word	0x00000000
	.align		4
        /*000c*/ 	.word	0xfffffffe
	.align		4
        /*0010*/ 	.word	0x00000000
	.align		4
        /*0014*/ 	.word	0xfffffffd
	.align		4
        /*0018*/ 	.word	0x00000000
	.align		4
        /*001c*/ 	.word	0xfffffffc


//--------------------- .text._Z3addPiS_S_        --------------------------
	.section	.text._Z3addPiS_S_,"ax",@progbits
	.align	128
        .global         _Z3addPiS_S_
        .type           _Z3addPiS_S_,@function
        .size           _Z3addPiS_S_,(.L_x_5 - _Z3addPiS_S_)
        .other          _Z3addPiS_S_,@"STO_CUDA_ENTRY STV_DEFAULT"
_Z3addPiS_S_:
.text._Z3addPiS_S_:
[----:B------:R-:W-:Y:S01]  /*0000*/  LDC R1, c[0x0][0x37c] ;  /* 0x0000df00ff017b82 */ /* 0x000fe20000000800 */
[----:B------:R-:W0:Y:S01]  /*0010*/  S2R R0, SR_CTAID.X ;  /* 0x0000000000007919 */ /* 0x000e220000002500 */
[----:B------:R-:W0:Y:S01]  /*0020*/  LDCU UR4, c[0x0][0x360] ;  /* 0x00006c00ff0477ac */ /* 0x000e220008000800 */
[----:B------:R-:W0:Y:S02]  /*0030*/  S2R R3, SR_TID.X ;  /* 0x0000000000037919 */ /* 0x000e240000002100 */
[----:B0-----:R-:W-:-:S05]  /*0040*/  IMAD R0, R0, UR4, R3 ;  /* 0x0000000400007c24 */ /* 0x001fca000f8e0203 */
[----:B------:R-:W-:-:S13]  /*0050*/  ISETP.GT.AND P0, PT, R0, 0x63, PT ;  /* 0x000000630000780c */ /* 0x000fda0003f04270 */
[----:B------:R-:W-:Y:S05]  /*0060*/  @P0 EXIT ;  /* 0x000000000000094d */ /* 0x000fea0003800000 */
[----:B------:R-:W0:Y:S01]  /*0070*/  I2F.U32.RP R4, UR4 ;  /* 0x0000000400047d06 */ /* 0x000e220008209000 */
[----:B------:R-:W-:Y:S01]  /*0080*/  VIADD R2, R0, UR4 ;  /* 0x0000000400027c36 */ /* 0x000fe20008000000 */
[----:B------:R-:W-:Y:S01]  /*0090*/  ISETP.NE.U32.AND P3, PT, RZ, UR4, PT ;  /* 0x00000004ff007c0c */ /* 0x000fe2000bf65070 */
[----:B------:R-:W1:Y:S01]  /*00a0*/  LDCU.64 UR6, c[0x0][0x358] ;  /* 0x00006b00ff0677ac */ /* 0x000e620008000a00 */
[----:B------:R-:W-:Y:S02]  /*00b0*/  BSSY.RECONVERGENT B0, `(.L_x_0) ;  /* 0x000002d000007945 */ /* 0x000fe40003800200 */
[----:B------:R-:W-:-:S04]  /*00c0*/  VIMNMX R5, PT, PT, R2, 0x64, !PT ;  /* 0x0000006402057848 */ /* 0x000fc80007fe0100 */
[----:B------:R-:W-:Y:S01]  /*00d0*/  IADD3 R5, PT, PT, -R2, R5, RZ ;  /* 0x0000000502057210 */ /* 0x000fe20007ffe1ff */
[----:B------:R-:W-:-:S03]  /*00e0*/  HFMA2 R2, -RZ, RZ, 0, 0 ;  /* 0x00000000ff027431 */ /* 0x000fc600000001ff */
[C---:B------:R-:W-:Y:S01]  /*00f0*/  ISETP.NE.AND P0, PT, R5.reuse, RZ, PT ;  /* 0x000000ff0500720c */ /* 0x040fe20003f05270 */
[----:B0-----:R-:W0:Y:S02]  /*0100*/  MUFU.RCP R4, R4 ;  /* 0x0000000400047308 */ /* 0x001e240000001000 */
[----:B0-----:R-:W-:Y:S02]  /*0110*/  VIADD R3, R4, 0xffffffe ;  /* 0x0ffffffe04037836 */ /* 0x001fe40000000000 */
[----:B------:R-:W-:-:S08]  /*0120*/  VIADD R4, R5, 0xffffffff ;  /* 0xffffffff05047836 */ /* 0x000fd00000000000 */
[----:B------:R-:W-:Y:S01]  /*0130*/  @!P0 IMAD.MOV R4, RZ, RZ, R5 ;  /* 0x000000ffff048224 */ /* 0x000fe200078e0205 */
[----:B------:R-:W0:Y:S02]  /*0140*/  F2I.FTZ.U32.TRUNC.NTZ R3, R3 ;  /* 0x0000000300037305 */ /* 0x000e24000021f000 */
[----:B0-----:R-:W-:-:S04]  /*0150*/  IMAD.MOV R7, RZ, RZ, -R3 ;  /* 0x000000ffff077224 */ /* 0x001fc800078e0a03 */
[----:B------:R-:W-:-:S04]  /*0160*/  IMAD R7, R7, UR4, RZ ;  /* 0x0000000407077c24 */ /* 0x000fc8000f8e02ff */
[----:B------:R-:W-:Y:S01]  /*0170*/  IMAD.HI.U32 R7, R3, R7, R2 ;  /* 0x0000000703077227 */ /* 0x000fe200078e0002 */
[----:B------:R-:W-:-:S05]  /*0180*/  SEL R2, RZ, 0x1, !P0 ;  /* 0x00000001ff027807 */ /* 0x000fca0004000000 */
[----:B------:R-:W-:-:S04]  /*0190*/  IMAD.HI.U32 R7, R7, R4, RZ ;  /* 0x0000000407077227 */ /* 0x000fc800078e00ff */
[----:B------:R-:W-:-:S04]  /*01a0*/  IMAD.MOV R3, RZ, RZ, -R7 ;  /* 0x000000ffff037224 */ /* 0x000fc800078e0a07 */
[----:B------:R-:W-:-:S05]  /*01b0*/  IMAD R4, R3, UR4, R4 ;  /* 0x0000000403047c24 */ /* 0x000fca000f8e0204 */
[----:B------:R-:W-:-:S13]  /*01c0*/  ISETP.GE.U32.AND P1, PT, R4, UR4, PT ;  /* 0x0000000404007c0c */ /* 0x000fda000bf26070 */
[----:B------:R-:W-:Y:S01]  /*01d0*/  @P1 IADD3 R4, PT, PT, R4, -UR4, RZ ;  /* 0x8000000404041c10 */ /* 0x000fe2000fffe0ff */
[----:B------:R-:W-:-:S03]  /*01e0*/  @P1 VIADD R7, R7, 0x1 ;  /* 0x0000000107071836 */ /* 0x000fc60000000000 */
[----:B------:R-:W-:-:S13]  /*01f0*/  ISETP.GE.U32.AND P2, PT, R4, UR4, PT ;  /* 0x0000000404007c0c */ /* 0x000fda000bf46070 */
[----:B------:R-:W-:Y:S01]  /*0200*/  @P2 VIADD R7, R7, 0x1 ;  /* 0x0000000107072836 */ /* 0x000fe20000000000 */
[----:B------:R-:W-:-:S04]  /*0210*/  @!P3 LOP3.LUT R7, RZ, UR4, RZ, 0x33, !PT ;  /* 0x00000004ff07bc12 */ /* 0x000fc8000f8e33ff */
[----:B------:R-:W-:-:S04]  /*0220*/  IADD3 R2, PT, PT, R2, R7, RZ ;  /* 0x0000000702027210 */ /* 0x000fc80007ffe0ff */
[C---:B------:R-:W-:Y:S02]  /*0230*/  LOP3.LUT R3, R2.reuse, 0x3, RZ, 0xc0, !PT ;  /* 0x0000000302037812 */ /* 0x040fe400078ec0ff */
[----:B------:R-:W-:Y:S02]  /*0240*/  ISETP.GE.U32.AND P1, PT, R2, 0x3, PT ;  /* 0x000000030200780c */ /* 0x000fe40003f26070 */
[----:B------:R-:W-:-:S13]  /*0250*/  ISETP.NE.AND P0, PT, R3, 0x3, PT ;  /* 0x000000030300780c */ /* 0x000fda0003f05270 */
[----:B-1----:R-:W-:Y:S05]  /*0260*/  @!P0 BRA `(.L_x_1) ;  /* 0x0000000000448947 */ /* 0x002fea0003800000 */
[----:B------:R-:W0:Y:S01]  /*0270*/  LDC.64 R8, c[0x0][0x390] ;  /* 0x0000e400ff087b82 */ /* 0x000e220000000a00 */
[----:B------:R-:W-:-:S05]  /*0280*/  VIADD R2, R2, 0x1 ;  /* 0x0000000102027836 */ /* 0x000fca0000000000 */
[----:B------:R-:W-:Y:S02]  /*0290*/  LOP3.LUT R2, R2, 0x3, RZ, 0xc0, !PT ;  /* 0x0000000302027812 */ /* 0x000fe400078ec0ff */
[----:B------:R-:W1:Y:S03]  /*02a0*/  LDC.64 R12, c[0x0][0x380] ;  /* 0x0000e000ff0c7b82 */ /* 0x000e660000000a00 */
[----:B------:R-:W-:-:S05]  /*02b0*/  IMAD.MOV R14, RZ, RZ, -R2 ;  /* 0x000000ffff0e7224 */ /* 0x000fca00078e0a02 */
[----:B------:R-:W2:Y:S02]  /*02c0*/  LDC.64 R10, c[0x0][0x388] ;  /* 0x0000e200ff0a7b82 */ /* 0x000ea40000000a00 */
.L_x_2:
[----:B--2---:R-:W-:-:S04]  /*02d0*/  IMAD.WIDE R4, R0, 0x4, R10 ;  /* 0x0000000400047825 */ /* 0x004fc800078e020a */
[C---:B-1----:R-:W-:Y:S02]  /*02e0*/  IMAD.WIDE R6, R0.reuse, 0x4, R12 ;  /* 0x0000000400067825 */ /* 0x042fe400078e020c */
[----:B------:R-:W2:Y:S04]  /*02f0*/  LDG.E R5, desc[UR6][R4.64] ;  /* 0x0000000604057981 */ /* 0x000ea8000c1e1900 */
[----:B------:R-:W2:Y:S01]  /*0300*/  LDG.E R6, desc[UR6][R6.64] ;  /* 0x0000000606067981 */ /* 0x000ea2000c1e1900 */
[----:B0--3--:R-:W-:-:S04]  /*0310*/  IMAD.WIDE R2, R0, 0x4, R8 ;  /* 0x0000000400027825 */ /* 0x009fc800078e0208 */
[----:B------:R-:W-:Y:S02]  /*0320*/  VIADD R14, R14, 0x1 ;  /* 0x000000010e0e7836 */ /* 0x000fe40000000000 */
[----:B------:R-:W-:-:S03]  /*0330*/  VIADD R0, R0, UR4 ;  /* 0x0000000400007c36 */ /* 0x000fc60008000000 */
[----:B------:R-:W-:Y:S02]  /*0340*/  ISETP.NE.AND P0, PT, R14, RZ, PT ;  /* 0x000000ff0e00720c */ /* 0x000fe40003f05270 */
[----:B--2---:R-:W-:-:S05]  /*0350*/  IADD3 R15, PT, PT, R6, R5, RZ ;  /* 0x00000005060f7210 */ /* 0x004fca0007ffe0ff */
[----:B------:R3:W-:Y:S06]  /*0360*/  STG.E desc[UR6][R2.64], R15 ;  /* 0x0000000f02007986 */ /* 0x0007ec000c101906 */
[----:B------:R-:W-:Y:S05]  /*0370*/  @P0 BRA `(.L_x_2) ;  /* 0xfffffffc00d40947 */ /* 0x000fea000383ffff */
.L_x_1:
[----:B------:R-:W-:Y:S05]  /*0380*/  BSYNC.RECONVERGENT B0 ;  /* 0x0000000000007941 */ /* 0x000fea0003800200 */
.L_x_0:
[----:B------:R-:W-:Y:S05]  /*0390*/  @!P1 EXIT ;  /* 0x000000000000994d */ /* 0x000fea0003800000 */
[----:B------:R-:W0:Y:S01]  /*03a0*/  LDC.64 R4, c[0x0][0x390] ;  /* 0x0000e400ff047b82 */ /* 0x000e220000000a00 */
[----:B------:R-:W-:-:S07]  /*03b0*/  USHF.L.U32 UR4, UR4, 0x2, URZ ;  /* 0x0000000204047899 */ /* 0x000fce00080006ff */
[----:B------:R-:W1:Y:S08]  /*03c0*/  LDC.64 R6, c[0x0][0x380] ;  /* 0x0000e000ff067b82 */ /* 0x000e700000000a00 */
[----:B---3--:R-:W2:Y:S02]  /*03d0*/  LDC.64 R2, c[0x0][0x388] ;  /* 0x0000e200ff027b82 */ /* 0x008ea40000000a00 */
.L_x_3:
[----:B-1-3--:R-:W-:-:S04]  /*03e0*/  IMAD.WIDE R12, R0, 0x4, R6 ;  /* 0x00000004000c7825 */ /* 0x00afc800078e0206 */
[----:B--2---:R-:W-:Y:S01]  /*03f0*/  IMAD.WIDE R14, R0, 0x4, R2 ;  /* 0x00000004000e7825 */ /* 0x004fe200078e0202 */
[----:B------:R-:W2:Y:S04]  /*0400*/  LDG.E R9, desc[UR6][R12.64] ;  /* 0x000000060c097981 */ /* 0x000ea8000c1e1900 */
[----:B------:R-:W2:Y:S01]  /*0410*/  LDG.E R16, desc[UR6][R14.64] ;  /* 0x000000060e107981 */ /* 0x000ea2000c1e1900 */
[----:B------:R-:W-:Y:S01]  /*0420*/  IADD3 R8, P0, PT, R12, UR4, RZ ;  /* 0x000000040c087c10 */ /* 0x000fe2000ff1e0ff */
[----:B0-----:R-:W-:Y:S01]  /*0430*/  IMAD.WIDE R18, R0, 0x4, R4 ;  /* 0x0000000400127825 */ /* 0x001fe200078e0204 */
[----:B------:R-:W-:-:S05]  /*0440*/  IADD3 R10, P1, PT, R14, UR4, RZ ;  /* 0x000000040e0a7c10 */ /* 0x000fca000ff3e0ff */
[----:B------:R-:W-:Y:S01]  /*0450*/  IMAD.X R11, RZ, RZ, R15, P1 ;  /* 0x000000ffff0b7224 */ /* 0x000fe200008e060f */
[----:B--2---:R-:W-:Y:S01]  /*0460*/  IADD3 R21, PT, PT, R9, R16, RZ ;  /* 0x0000001009157210 */ /* 0x004fe20007ffe0ff */
[----:B------:R-:W-:-:S04]  /*0470*/  IMAD.X R9, RZ, RZ, R13, P0 ;  /* 0x000000ffff097224 */ /* 0x000fc800000e060d */
[----:B------:R0:W-:Y:S04]  /*0480*/  STG.E desc[UR6][R18.64], R21 ;  /* 0x0000001512007986 */ /* 0x0001e8000c101906 */
[----:B------:R-:W2:Y:S04]  /*0490*/  LDG.E R20, desc[UR6][R8.64] ;  /* 0x0000000608147981 */ /* 0x000ea8000c1e1900 */
[----:B------:R-:W2:Y:S01]  /*04a0*/  LDG.E R23, desc[UR6][R10.64] ;  /* 0x000000060a177981 */ /* 0x000ea2000c1e1900 */
[----:B------:R-:W-:Y:S02]  /*04b0*/  IADD3 R12, P0, PT, R18, UR4, RZ ;  /* 0x00000004120c7c10 */ /* 0x000fe4000ff1e0ff */
[----:B------:R-:W-:-:S02]  /*04c0*/  IADD3 R14, P1, PT, R8, UR4, RZ ;  /* 0x00000004080e7c10 */ /* 0x000fc4000ff3e0ff */
[----:B------:R-:W-:Y:S02]  /*04d0*/  IADD3 R16, P2, PT, R10, UR4, RZ ;  /* 0x000000040a107c10 */ /* 0x000fe4000ff5e0ff */
[----:B------:R-:W-:Y:S01]  /*04e0*/  IADD3.X R13, PT, PT, RZ, R19, RZ, P0, !PT ;  /* 0x00000013ff0d7210 */ /* 0x000fe200007fe4ff */
[----:B------:R-:W-:Y:S02]  /*04f0*/  IMAD.X R15, RZ, RZ, R9, P1 ;  /* 0x000000ffff0f7224 */ /* 0x000fe400008e0609 */
[----:B------:R-:W-:Y:S01]  /*0500*/  IMAD.X R17, RZ, RZ, R11, P2 ;  /* 0x000000ffff117224 */ /* 0x000fe200010e060b */
[----:B--2---:R-:W-:-:S05]  /*0510*/  IADD3 R23, PT, PT, R20, R23, RZ ;  /* 0x0000001714177210 */ /* 0x004fca0007ffe0ff */
[----:B------:R1:W-:Y:S04]  /*0520*/  STG.E desc[UR6][R12.64], R23 ;  /* 0x000000170c007986 */ /* 0x0003e8000c101906 */
[----:B------:R-:W2:Y:S04]  /*0530*/  LDG.E R20, desc[UR6][R14.64] ;  /* 0x000000060e147981 */ /* 0x000ea8000c1e1900 */
[----:B0-----:R-:W2:Y:S01]  /*0540*/  LDG.E R21, desc[UR6][R16.64] ;  /* 0x0000000610157981 */ /* 0x001ea2000c1e1900 */
[----:B------:R-:W-:Y:S02]  /*0550*/  IADD3 R8, P0, PT, R12, UR4, RZ ;  /* 0x000000040c087c10 */ /* 0x000fe4000ff1e0ff */
[----:B------:R-:W-:-:S02]  /*0560*/  IADD3 R10, P1, PT, R14, UR4, RZ ;  /* 0x000000040e0a7c10 */ /* 0x000fc4000ff3e0ff */
[----:B------:R-:W-:Y:S01]  /*0570*/  IADD3 R18, P2, PT, R16, UR4, RZ ;  /* 0x0000000410127c10 */ /* 0x000fe2000ff5e0ff */
[----:B------:R-:W-:Y:S02]  /*0580*/  IMAD.X R9, RZ, RZ, R13, P0 ;  /* 0x000000ffff097224 */ /* 0x000fe400000e060d */
[----:B------:R-:W-:Y:S01]  /*0590*/  IMAD.X R11, RZ, RZ, R15, P1 ;  /* 0x000000ffff0b7224 */ /* 0x000fe200008e060f */
[----:B------:R-:W-:Y:S01]  /*05a0*/  IADD3.X R19, PT, PT, RZ, R17, RZ, P2, !PT ;  /* 0x00000011ff137210 */ /* 0x000fe200017fe4ff */
[----:B--2---:R-:W-:-:S05]  /*05b0*/  IMAD.IADD R21, R20, 0x1, R21 ;  /* 0x0000000114157824 */ /* 0x004fca00078e0215 */
[----:B------:R3:W-:Y:S04]  /*05c0*/  STG.E desc[UR6][R8.64], R21 ;  /* 0x0000001508007986 */ /* 0x0007e8000c101906 */
[----:B------:R-:W2:Y:S04]  /*05d0*/  LDG.E R10, desc[UR6][R10.64] ;  /* 0x000000060a0a7981 */ /* 0x000ea8000c1e1900 */
[----:B------:R-:W2:Y:S01]  /*05e0*/  LDG.E R19, desc[UR6][R18.64] ;  /* 0x0000000612137981 */ /* 0x000ea2000c1e1900 */
[----:B-1----:R-:W-:Y:S02]  /*05f0*/  IADD3 R12, P0, PT, R8, UR4, RZ ;  /* 0x00000004080c7c10 */ /* 0x002fe4000ff1e0ff */
[----:B------:R-:W-:-:S02]  /*0600*/  IADD3 R0, PT, PT, R0, UR4, RZ ;  /* 0x0000000400007c10 */ /* 0x000fc4000fffe0ff */
[----:B------:R-:W-:Y:S02]  /*0610*/  IADD3.X R13, PT, PT, RZ, R9, RZ, P0, !PT ;  /* 0x00000009ff0d7210 */ /* 0x000fe400007fe4ff */
[----:B------:R-:W-:Y:S01]  /*0620*/  ISETP.GE.AND P0, PT, R0, 0x64, PT ;  /* 0x000000640000780c */ /* 0x000fe20003f06270 */
[----:B--2---:R-:W-:-:S05]  /*0630*/  IMAD.IADD R15, R10, 0x1, R19 ;  /* 0x000000010a0f7824 */ /* 0x004fca00078e0213 */
[----:B------:R3:W-:Y:S07]  /*0640*/  STG.E desc[UR6][R12.64], R15 ;  /* 0x0000000f0c007986 */ /* 0x0007ee000c101906 */
[----:B------:R-:W-:Y:S05]  /*0650*/  @!P0 BRA `(.L_x_3) ;  /* 0xfffffffc00608947 */ /* 0x000fea000383ffff */
[----:B------:R-:W-:Y:S05]  /*0660*/  EXIT ;  /* 0x000000000000794d */ /* 0x000fea0003800000 */
.L_x_4:
[----:B------:R-:W-:-:S00]  /*0670*/  BRA `(.L_x_4) ;  /* 0xfffffffc00fc7947 */ /* 0x000fc0000383ffff */
[----:B------:R-:W-:-:S00]  /*0680*/  NOP ;  /* 0x0000000000007918 */ /* 0x000fc00000000000 */
[----:B------:R-:W-:-:S00]  /*0690*/  NOP ;  /* 0x0000000000007918 */ /* 0x000fc00000000000 */
[----:B------:R-:W-:-:S00]  /*06a0*/  NOP ;  /* 0x0000000000007918 */ /* 0x000fc00000000000 */
[----:B------:R-:W-:-:S00]  /*06b0*/  NOP ;  /* 0x0000000000007918 */ /* 0x000fc00000000000 */
[----:B------:R-:W-:-:S00]  /*06c0*/  NOP ;  /* 0x0000000000007918 */ /* 0x000fc00000000000 */
[----:B------:R-:W-:-:S00]  /*06d0*/  NOP ;  /* 0x0000000000007918 */ /* 0x000fc00000000000 */
[----:B------:R-:W-:-:S00]  /*06e0*/  NOP ;  /* 0x0000000000007918 */ /* 0x000fc00000000000 */
[----:B------:R-:W-:-:S00]  /*06f0*/  NOP ;  /* 0x0000000000007918 */ /* 0x000fc00000000000 */
.L_x_5:


//--------------------- .nv.shared.reserved.0     --------------------------
	.section	.nv.shared.reserved.0,"aw",@nobits
	.weak		__nv_reservedSMEM_offset_0_alias
	.size		__nv_reservedSMEM_offset_0_alias, 0, 64
	.other		__nv_reservedSMEM_offset_0_alias,@"STO_CUDA_RESERVED_SHARED STV_DEFAULT"
__nv_reservedSMEM_offset_0_alias:
	.zero		0
	.zero		64


//--------------------- .nv.constant0._Z3addPiS_S_ --------------------------
	.section	.nv.constant0._Z3addPiS_S_,"a",@progbits
	.sectionflags	@""
	.align	4
.nv.constant0._Z3addPiS_S_:
	.zero		920


//--------------------- SYMBOLS --------------------------

	.type		.nv.reservedSmem.offset0,@object
	.size		.nv.reservedSmem.offset0,0x4
